	.headerflags	@"EF_CUDA_TEXMODE_UNIFIED EF_CUDA_64BIT_ADDRESS EF_CUDA_ACCELERATORS EF_CUDA_SM90 EF_CUDA_VIRTUAL_SM(EF_CUDA_SM90)"
	.elftype	@"ET_EXEC"


//--------------------- .nv.info                  --------------------------
	.section	.nv.info,"",@"SHT_CUDA_INFO"
	.align	4


	//----- nvinfo : EIATTR_REGCOUNT
	.align		4
        /*0000*/ 	.byte	0x04, 0x2f
        /*0002*/ 	.short	(.L_1 - .L_0)
	.align		4
.L_0:
        /*0004*/ 	.word	index@(triton_poi_fused__to_copy_add_arange_clamp_mul_sub_2)
        /*0008*/ 	.word	0x0000000c


	//----- nvinfo : EIATTR_MIN_STACK_SIZE
	.align		4
.L_1:
        /*000c*/ 	.byte	0x04, 0x12
        /*000e*/ 	.short	(.L_3 - .L_2)
	.align		4
.L_2:
        /*0010*/ 	.word	index@(triton_poi_fused__to_copy_add_arange_clamp_mul_sub_2)
        /*0014*/ 	.word	0x00000000


	//----- nvinfo : EIATTR_FRAME_SIZE
	.align		4
.L_3:
        /*0018*/ 	.byte	0x04, 0x11
        /*001a*/ 	.short	(.L_5 - .L_4)
	.align		4
.L_4:
        /*001c*/ 	.word	index@(triton_poi_fused__to_copy_add_arange_clamp_mul_sub_2)
        /*0020*/ 	.word	0x00000000


	//----- nvinfo : EIATTR_MIN_STACK_SIZE
	.align		4
.L_5:
        /*0024*/ 	.byte	0x04, 0x12
        /*0026*/ 	.short	(.L_7 - .L_6)
	.align		4
.L_6:
        /*0028*/ 	.word	index@(triton_poi_fused__to_copy_add_arange_clamp_mul_sub_2)
        /*002c*/ 	.word	0x00000000
.L_7:


//--------------------- .nv.info.triton_poi_fused__to_copy_add_arange_clamp_mul_sub_2 --------------------------
	.section	.nv.info.triton_poi_fused__to_copy_add_arange_clamp_mul_sub_2,"",@"SHT_CUDA_INFO"
	.sectionflags	@""
	.align	4


	//----- nvinfo : EIATTR_CUDA_API_VERSION
	.align		4
        /*0000*/ 	.byte	0x04, 0x37
        /*0002*/ 	.short	(.L_9 - .L_8)
.L_8:
        /*0004*/ 	.word	0x0000007c


	//----- nvinfo : EIATTR_KPARAM_INFO
	.align		4
.L_9:
        /*0008*/ 	.byte	0x04, 0x17
        /*000a*/ 	.short	(.L_11 - .L_10)
.L_10:
        /*000c*/ 	.word	0x00000000
        /*0010*/ 	.short	0x0001
        /*0012*/ 	.short	0x0008
        /*0014*/ 	.byte	0x00, 0xf0, 0x11, 0x00


	//----- nvinfo : EIATTR_KPARAM_INFO
	.align		4
.L_11:
        /*0018*/ 	.byte	0x04, 0x17
        /*001a*/ 	.short	(.L_13 - .L_12)
.L_12:
        /*001c*/ 	.word	0x00000000
        /*0020*/ 	.short	0x0000
        /*0022*/ 	.short	0x0000
        /*0024*/ 	.byte	0x00, 0xf4, 0x21, 0x00


	//----- nvinfo : EIATTR_SPARSE_MMA_MASK
	.align		4
.L_13:
        /*0028*/ 	.byte	0x03, 0x50
        /*002a*/ 	.short	0x0000


	//----- nvinfo : EIATTR_MAXREG_COUNT
	.align		4
        /*002c*/ 	.byte	0x03, 0x1b
        /*002e*/ 	.short	0x00ff


	//----- nvinfo : EIATTR_EXIT_INSTR_OFFSETS
	.align		4
        /*0030*/ 	.byte	0x04, 0x1c
        /*0032*/ 	.short	(.L_15 - .L_14)


	//   ....[0]....
.L_14:
        /*0034*/ 	.word	0x00000190


	//   ....[1]....
        /*0038*/ 	.word	0x000001c0


	//----- nvinfo : EIATTR_REQNTID
	.align		4
.L_15:
        /*003c*/ 	.byte	0x04, 0x10
        /*003e*/ 	.short	(.L_17 - .L_16)
.L_16:
        /*0040*/ 	.word	0x00000020
        /*0044*/ 	.word	0x00000001
        /*0048*/ 	.word	0x00000001


	//----- nvinfo : EIATTR_CBANK_PARAM_SIZE
	.align		4
.L_17:
        /*004c*/ 	.byte	0x03, 0x19
        /*004e*/ 	.short	0x000c


	//----- nvinfo : EIATTR_PARAM_CBANK
	.align		4
        /*0050*/ 	.byte	0x04, 0x0a
        /*0052*/ 	.short	(.L_19 - .L_18)
	.align		4
.L_18:
        /*0054*/ 	.word	index@(.nv.constant0.triton_poi_fused__to_copy_add_arange_clamp_mul_sub_2)
        /*0058*/ 	.short	0x0210
        /*005a*/ 	.short	0x000c


	//----- nvinfo : EIATTR_SW_WAR
	.align		4
.L_19:
        /*005c*/ 	.byte	0x04, 0x36
        /*005e*/ 	.short	(.L_21 - .L_20)
.L_20:
        /*0060*/ 	.word	0x00000008
.L_21:


//--------------------- .nv.callgraph             --------------------------
	.section	.nv.callgraph,"",@"SHT_CUDA_CALLGRAPH"
	.align	4
	.sectionentsize	8
	.align		4
        /*0000*/ 	.word	0x00000000
	.align		4
        /*0004*/ 	.word	0xffffffff
	.align		4
        /*0008*/ 	.word	0x00000000
	.align		4
        /*000c*/ 	.word	0xfffffffe
	.align		4
        /*0010*/ 	.word	0x00000000
	.align		4
        /*0014*/ 	.word	0xfffffffd
	.align		4
        /*0018*/ 	.word	0x00000000
	.align		4
        /*001c*/ 	.word	0xfffffffc


//--------------------- .text.triton_poi_fused__to_copy_add_arange_clamp_mul_sub_2 --------------------------
	.section	.text.triton_poi_fused__to_copy_add_arange_clamp_mul_sub_2,"ax",@progbits
	.align	128
        .global         triton_poi_fused__to_copy_add_arange_clamp_mul_sub_2
        .type           triton_poi_fused__to_copy_add_arange_clamp_mul_sub_2,@function
        .size           triton_poi_fused__to_copy_add_arange_clamp_mul_sub_2,(.L_x_1 - triton_poi_fused__to_copy_add_arange_clamp_mul_sub_2)
        .other          triton_poi_fused__to_copy_add_arange_clamp_mul_sub_2,@"STO_CUDA_ENTRY STV_DEFAULT"
triton_poi_fused__to_copy_add_arange_clamp_mul_sub_2:
.text.triton_poi_fused__to_copy_add_arange_clamp_mul_sub_2:
[----:B------:R-:W0:Y:S02]  /*0000*/  LDC R1, c[0x0][0x28] ;  /* 0x00000a00ff017b82 */ /* 0x000e240000000800 */
[----:B------:R-:W1:Y:S01]  /*0010*/  S2R R0, SR_TID.X ;  /* 0x0000000000007919 */ /* 0x000e620000002100 */
[----:B------:R-:W-:Y:S01]  /*0020*/  HFMA2.MMA R3, -RZ, RZ, 1.5, 0 ;  /* 0x3e000000ff037435 */ /* 0x000fe200000001ff */
[----:B------:R-:W2:Y:S01]  /*0030*/  S2R R5, SR_CTAID.X ;  /* 0x0000000000057919 */ /* 0x000ea20000002500 */
[----:B-1----:R-:W-:-:S05]  /*0040*/  IMAD.SHL.U32 R0, R0, 0x2, RZ ;  /* 0x0000000200007824 */ /* 0x002fca00078e00ff */
[----:B------:R-:W-:-:S05]  /*0050*/  LOP3.LUT R0, R0, 0x3e, RZ, 0xc0, !PT ;  /* 0x0000003e00007812 */ /* 0x000fca00078ec0ff */
[----:B--2---:R-:W-:-:S05]  /*0060*/  IMAD R5, R5, 0x40, R0 ;  /* 0x0000004005057824 */ /* 0x004fca00078e0200 */
[----:B------:R-:W-:Y:S02]  /*0070*/  IADD3 R0, R5, 0x1, RZ ;  /* 0x0000000105007810 */ /* 0x000fe40007ffe0ff */
[----:B------:R-:W-:Y:S02]  /*0080*/  I2FP.F32.S32 R2, R5 ;  /* 0x0000000500027245 */ /* 0x000fe40000201400 */
[----:B------:R-:W-:Y:S02]  /*0090*/  I2FP.F32.S32 R0, R0 ;  /* 0x0000000000007245 */ /* 0x000fe40000201400 */
[----:B------:R-:W-:Y:S01]  /*00a0*/  ISETP.GE.AND P0, PT, R5, 0x40, PT ;  /* 0x000000400500780c */ /* 0x000fe20003f06270 */
[----:B------:R-:W-:Y:S02]  /*00b0*/  FADD R2, R2, 0.5 ;  /* 0x3f00000002027421 */ /* 0x000fe40000000000 */
[----:B------:R-:W-:Y:S02]  /*00c0*/  FADD R0, R0, 0.5 ;  /* 0x3f00000000007421 */ /* 0x000fe40000000000 */
[----:B------:R-:W-:-:S02]  /*00d0*/  FFMA R2, R2, R3, -0.5 ;  /* 0xbf00000002027423 */ /* 0x000fc40000000003 */
[----:B------:R-:W-:-:S03]  /*00e0*/  FFMA R0, R0, R3, -0.5 ;  /* 0xbf00000000007423 */ /* 0x000fc60000000003 */
[----:B------:R-:W-:Y:S02]  /*00f0*/  FMNMX R4, RZ, R2, !PT ;  /* 0x00000002ff047209 */ /* 0x000fe40007800000 */
[----:B------:R-:W1:Y:S01]  /*0100*/  LDC.64 R2, c[0x0][0x210] ;  /* 0x00008400ff027b82 */ /* 0x000e620000000a00 */
[----:B------:R-:W-:Y:S01]  /*0110*/  FMNMX R0, RZ, R0, !PT ;  /* 0x00000000ff007209 */ /* 0x000fe20007800000 */
[----:B------:R-:W2:Y:S08]  /*0120*/  F2I.TRUNC.NTZ R6, R4 ;  /* 0x0000000400067305 */ /* 0x000eb0000020f100 */
[----:B------:R-:W3:Y:S01]  /*0130*/  F2I.TRUNC.NTZ R7, R0 ;  /* 0x0000000000077305 */ /* 0x000ee2000020f100 */
[----:B--2---:R-:W-:-:S05]  /*0140*/  I2FP.F32.S32 R9, R6 ;  /* 0x0000000600097245 */ /* 0x004fca0000201400 */
[----:B------:R-:W-:Y:S01]  /*0150*/  FADD.SAT R6, R4, -R9 ;  /* 0x8000000904067221 */ /* 0x000fe20000002000 */
[----:B-1----:R-:W-:Y:S01]  /*0160*/  IMAD.WIDE R2, R5, 0x4, R2 ;  /* 0x0000000405027825 */ /* 0x002fe200078e0202 */
[----:B---3--:R-:W-:-:S05]  /*0170*/  I2FP.F32.S32 R7, R7 ;  /* 0x0000000700077245 */ /* 0x008fca0000201400 */
[----:B------:R-:W-:Y:S01]  /*0180*/  FADD.SAT R7, R0, -R7 ;  /* 0x8000000700077221 */ /* 0x000fe20000002000 */
[----:B------:R-:W-:Y:S06]  /*0190*/  @P0 EXIT ;  /* 0x000000000000094d */ /* 0x000fec0003800000 */
[----:B------:R-:W-:Y:S02]  /*01a0*/  ULDC.64 UR4, c[0x0][0x208] ;  /* 0x0000820000047ab9 */ /* 0x000fe40000000a00 */
[----:B------:R-:W-:Y:S01]  /*01b0*/  STG.E.64 desc[UR4][R2.64], R6 ;  /* 0x0000000602007986 */ /* 0x000fe2000c101b04 */
[----:B------:R-:W-:Y:S05]  /*01c0*/  EXIT ;  /* 0x000000000000794d */ /* 0x000fea0003800000 */
.L_x_0:
[----:B------:R-:W-:-:S00]  /*01d0*/  BRA `(.L_x_0) ;  /* 0xfffffffc00fc7947 */ /* 0x000fc0000383ffff */
[----:B------:R-:W-:-:S00]  /*01e0*/  NOP ;  /* 0x0000000000007918 */ /* 0x000fc00000000000 */
        /* <DEDUP_REMOVED lines=9> */
.L_x_1:


//--------------------- .nv.constant0.triton_poi_fused__to_copy_add_arange_clamp_mul_sub_2 --------------------------
	.section	.nv.constant0.triton_poi_fused__to_copy_add_arange_clamp_mul_sub_2,"a",@progbits
	.sectionflags	@""
	.align	4
.nv.constant0.triton_poi_fused__to_copy_add_arange_clamp_mul_sub_2:
	.zero		540
